//
// Generated by NVIDIA NVVM Compiler
//
// Compiler Build ID: CL-36424714
// Cuda compilation tools, release 13.0, V13.0.88
// Based on NVVM 20.0.0
//

.version 9.0
.target sm_100
.address_size 64

	// .globl	_Z13stencilKerneliPfS_iS_

.visible .entry _Z13stencilKerneliPfS_iS_(
	.param .u32 _Z13stencilKerneliPfS_iS__param_0,
	.param .u64 .ptr .align 1 _Z13stencilKerneliPfS_iS__param_1,
	.param .u64 .ptr .align 1 _Z13stencilKerneliPfS_iS__param_2,
	.param .u32 _Z13stencilKerneliPfS_iS__param_3,
	.param .u64 .ptr .align 1 _Z13stencilKerneliPfS_iS__param_4
)
{
	.reg .pred 	%p<57>;
	.reg .b32 	%r<125>;
	.reg .b32 	%f<65>;
	.reg .b64 	%rd<47>;

	ld.param.u32 	%r75, [_Z13stencilKerneliPfS_iS__param_0];
	ld.param.u64 	%rd7, [_Z13stencilKerneliPfS_iS__param_1];
	ld.param.u64 	%rd6, [_Z13stencilKerneliPfS_iS__param_2];
	ld.param.u32 	%r76, [_Z13stencilKerneliPfS_iS__param_3];
	ld.param.u64 	%rd8, [_Z13stencilKerneliPfS_iS__param_4];
	cvta.to.global.u64 	%rd1, %rd7;
	cvta.to.global.u64 	%rd2, %rd8;
	mov.u32 	%r77, %ntid.x;
	mov.u32 	%r78, %ctaid.x;
	mov.u32 	%r79, %tid.x;
	mad.lo.s32 	%r1, %r77, %r78, %r79;
	shr.u32 	%r80, %r76, 31;
	add.s32 	%r81, %r76, %r80;
	shr.s32 	%r2, %r81, 1;
	setp.lt.s32 	%p1, %r76, -1;
	mov.f32 	%f64, 0f00000000;
	@%p1 bra 	$L__BB0_43;
	neg.s32 	%r117, %r2;
	abs.s32 	%r84, %r2;
	add.s32 	%r4, %r2, %r84;
	add.s32 	%r5, %r4, 1;
	and.b32  	%r6, %r5, 7;
	setp.lt.u32 	%p2, %r4, 7;
	mov.b32 	%r124, 0;
	@%p2 bra 	$L__BB0_21;
	sub.s32 	%r99, 3, %r2;
	and.b32  	%r87, %r5, -8;
	neg.s32 	%r98, %r87;
	sub.s32 	%r96, %r1, %r2;
	mov.b32 	%r124, 0;
	mov.b32 	%r97, 3;
$L__BB0_3:
	.pragma "nounroll";
	setp.lt.s32 	%p3, %r96, 0;
	setp.ge.s32 	%p4, %r96, %r75;
	add.s32 	%r88, %r97, -3;
	mul.wide.s32 	%rd9, %r88, 4;
	add.s64 	%rd3, %rd2, %rd9;
	or.pred  	%p5, %p3, %p4;
	@%p5 bra 	$L__BB0_5;
	ld.global.f32 	%f4, [%rd3];
	mul.wide.u32 	%rd10, %r96, 4;
	add.s64 	%rd11, %rd1, %rd10;
	ld.global.f32 	%f5, [%rd11];
	cvt.rn.f32.s32 	%f6, %r124;
	fma.rn.f32 	%f7, %f4, %f5, %f6;
	cvt.rzi.s32.f32 	%r124, %f7;
$L__BB0_5:
	add.s32 	%r17, %r96, 1;
	setp.lt.s32 	%p6, %r17, 0;
	setp.ge.s32 	%p7, %r17, %r75;
	or.pred  	%p8, %p6, %p7;
	@%p8 bra 	$L__BB0_7;
	ld.global.f32 	%f8, [%rd3+4];
	mul.wide.u32 	%rd12, %r17, 4;
	add.s64 	%rd13, %rd1, %rd12;
	ld.global.f32 	%f9, [%rd13];
	cvt.rn.f32.s32 	%f10, %r124;
	fma.rn.f32 	%f11, %f8, %f9, %f10;
	cvt.rzi.s32.f32 	%r124, %f11;
$L__BB0_7:
	add.s32 	%r20, %r96, 2;
	setp.lt.s32 	%p9, %r20, 0;
	setp.ge.s32 	%p10, %r20, %r75;
	or.pred  	%p11, %p9, %p10;
	@%p11 bra 	$L__BB0_9;
	ld.global.f32 	%f12, [%rd3+8];
	mul.wide.u32 	%rd14, %r20, 4;
	add.s64 	%rd15, %rd1, %rd14;
	ld.global.f32 	%f13, [%rd15];
	cvt.rn.f32.s32 	%f14, %r124;
	fma.rn.f32 	%f15, %f12, %f13, %f14;
	cvt.rzi.s32.f32 	%r124, %f15;
$L__BB0_9:
	add.s32 	%r23, %r96, 3;
	setp.lt.s32 	%p12, %r23, 0;
	setp.ge.s32 	%p13, %r23, %r75;
	or.pred  	%p14, %p12, %p13;
	@%p14 bra 	$L__BB0_11;
	ld.global.f32 	%f16, [%rd3+12];
	mul.wide.u32 	%rd16, %r23, 4;
	add.s64 	%rd17, %rd1, %rd16;
	ld.global.f32 	%f17, [%rd17];
	cvt.rn.f32.s32 	%f18, %r124;
	fma.rn.f32 	%f19, %f16, %f17, %f18;
	cvt.rzi.s32.f32 	%r124, %f19;
$L__BB0_11:
	add.s32 	%r26, %r96, 4;
	setp.lt.s32 	%p15, %r26, 0;
	setp.ge.s32 	%p16, %r26, %r75;
	or.pred  	%p17, %p15, %p16;
	@%p17 bra 	$L__BB0_13;
	ld.global.f32 	%f20, [%rd3+16];
	mul.wide.u32 	%rd18, %r26, 4;
	add.s64 	%rd19, %rd1, %rd18;
	ld.global.f32 	%f21, [%rd19];
	cvt.rn.f32.s32 	%f22, %r124;
	fma.rn.f32 	%f23, %f20, %f21, %f22;
	cvt.rzi.s32.f32 	%r124, %f23;
$L__BB0_13:
	add.s32 	%r29, %r96, 5;
	setp.lt.s32 	%p18, %r29, 0;
	setp.ge.s32 	%p19, %r29, %r75;
	or.pred  	%p20, %p18, %p19;
	@%p20 bra 	$L__BB0_15;
	ld.global.f32 	%f24, [%rd3+20];
	mul.wide.u32 	%rd20, %r29, 4;
	add.s64 	%rd21, %rd1, %rd20;
	ld.global.f32 	%f25, [%rd21];
	cvt.rn.f32.s32 	%f26, %r124;
	fma.rn.f32 	%f27, %f24, %f25, %f26;
	cvt.rzi.s32.f32 	%r124, %f27;
$L__BB0_15:
	add.s32 	%r32, %r96, 6;
	setp.lt.s32 	%p21, %r32, 0;
	setp.ge.s32 	%p22, %r32, %r75;
	or.pred  	%p23, %p21, %p22;
	@%p23 bra 	$L__BB0_17;
	ld.global.f32 	%f28, [%rd3+24];
	mul.wide.u32 	%rd22, %r32, 4;
	add.s64 	%rd23, %rd1, %rd22;
	ld.global.f32 	%f29, [%rd23];
	cvt.rn.f32.s32 	%f30, %r124;
	fma.rn.f32 	%f31, %f28, %f29, %f30;
	cvt.rzi.s32.f32 	%r124, %f31;
$L__BB0_17:
	add.s32 	%r35, %r96, 7;
	setp.lt.s32 	%p24, %r35, 0;
	setp.ge.s32 	%p25, %r35, %r75;
	or.pred  	%p26, %p24, %p25;
	@%p26 bra 	$L__BB0_19;
	ld.global.f32 	%f32, [%rd3+28];
	mul.wide.u32 	%rd24, %r35, 4;
	add.s64 	%rd25, %rd1, %rd24;
	ld.global.f32 	%f33, [%rd25];
	cvt.rn.f32.s32 	%f34, %r124;
	fma.rn.f32 	%f35, %f32, %f33, %f34;
	cvt.rzi.s32.f32 	%r124, %f35;
$L__BB0_19:
	add.s32 	%r99, %r99, 8;
	add.s32 	%r98, %r98, 8;
	add.s32 	%r97, %r97, 8;
	add.s32 	%r96, %r96, 8;
	setp.ne.s32 	%p27, %r98, 0;
	@%p27 bra 	$L__BB0_3;
	add.s32 	%r117, %r99, -3;
$L__BB0_21:
	setp.eq.s32 	%p28, %r6, 0;
	@%p28 bra 	$L__BB0_42;
	setp.lt.u32 	%p29, %r6, 4;
	@%p29 bra 	$L__BB0_32;
	add.s32 	%r46, %r117, %r1;
	setp.lt.s32 	%p30, %r46, 0;
	setp.ge.s32 	%p31, %r46, %r75;
	add.s32 	%r90, %r117, %r2;
	mul.wide.s32 	%rd26, %r90, 4;
	add.s64 	%rd4, %rd2, %rd26;
	or.pred  	%p32, %p30, %p31;
	@%p32 bra 	$L__BB0_25;
	ld.global.f32 	%f36, [%rd4];
	mul.wide.u32 	%rd27, %r46, 4;
	add.s64 	%rd28, %rd1, %rd27;
	ld.global.f32 	%f37, [%rd28];
	cvt.rn.f32.s32 	%f38, %r124;
	fma.rn.f32 	%f39, %f36, %f37, %f38;
	cvt.rzi.s32.f32 	%r124, %f39;
$L__BB0_25:
	add.s32 	%r49, %r46, 1;
	setp.lt.s32 	%p33, %r49, 0;
	setp.ge.s32 	%p34, %r49, %r75;
	or.pred  	%p35, %p33, %p34;
	@%p35 bra 	$L__BB0_27;
	ld.global.f32 	%f40, [%rd4+4];
	mul.wide.u32 	%rd29, %r49, 4;
	add.s64 	%rd30, %rd1, %rd29;
	ld.global.f32 	%f41, [%rd30];
	cvt.rn.f32.s32 	%f42, %r124;
	fma.rn.f32 	%f43, %f40, %f41, %f42;
	cvt.rzi.s32.f32 	%r124, %f43;
$L__BB0_27:
	add.s32 	%r52, %r46, 2;
	setp.lt.s32 	%p36, %r52, 0;
	setp.ge.s32 	%p37, %r52, %r75;
	or.pred  	%p38, %p36, %p37;
	@%p38 bra 	$L__BB0_29;
	ld.global.f32 	%f44, [%rd4+8];
	mul.wide.u32 	%rd31, %r52, 4;
	add.s64 	%rd32, %rd1, %rd31;
	ld.global.f32 	%f45, [%rd32];
	cvt.rn.f32.s32 	%f46, %r124;
	fma.rn.f32 	%f47, %f44, %f45, %f46;
	cvt.rzi.s32.f32 	%r124, %f47;
$L__BB0_29:
	add.s32 	%r55, %r46, 3;
	setp.lt.s32 	%p39, %r55, 0;
	setp.ge.s32 	%p40, %r55, %r75;
	or.pred  	%p41, %p39, %p40;
	@%p41 bra 	$L__BB0_31;
	ld.global.f32 	%f48, [%rd4+12];
	mul.wide.u32 	%rd33, %r55, 4;
	add.s64 	%rd34, %rd1, %rd33;
	ld.global.f32 	%f49, [%rd34];
	cvt.rn.f32.s32 	%f50, %r124;
	fma.rn.f32 	%f51, %f48, %f49, %f50;
	cvt.rzi.s32.f32 	%r124, %f51;
$L__BB0_31:
	add.s32 	%r117, %r117, 4;
$L__BB0_32:
	and.b32  	%r92, %r5, 3;
	setp.eq.s32 	%p42, %r92, 0;
	@%p42 bra 	$L__BB0_42;
	setp.eq.s32 	%p43, %r92, 1;
	@%p43 bra 	$L__BB0_39;
	add.s32 	%r62, %r117, %r1;
	setp.lt.s32 	%p44, %r62, 0;
	setp.ge.s32 	%p45, %r62, %r75;
	add.s32 	%r93, %r117, %r2;
	mul.wide.s32 	%rd35, %r93, 4;
	add.s64 	%rd5, %rd2, %rd35;
	or.pred  	%p46, %p44, %p45;
	@%p46 bra 	$L__BB0_36;
	ld.global.f32 	%f52, [%rd5];
	mul.wide.u32 	%rd36, %r62, 4;
	add.s64 	%rd37, %rd1, %rd36;
	ld.global.f32 	%f53, [%rd37];
	cvt.rn.f32.s32 	%f54, %r124;
	fma.rn.f32 	%f55, %f52, %f53, %f54;
	cvt.rzi.s32.f32 	%r124, %f55;
$L__BB0_36:
	add.s32 	%r65, %r62, 1;
	setp.lt.s32 	%p47, %r65, 0;
	setp.ge.s32 	%p48, %r65, %r75;
	or.pred  	%p49, %p47, %p48;
	@%p49 bra 	$L__BB0_38;
	ld.global.f32 	%f56, [%rd5+4];
	mul.wide.u32 	%rd38, %r65, 4;
	add.s64 	%rd39, %rd1, %rd38;
	ld.global.f32 	%f57, [%rd39];
	cvt.rn.f32.s32 	%f58, %r124;
	fma.rn.f32 	%f59, %f56, %f57, %f58;
	cvt.rzi.s32.f32 	%r124, %f59;
$L__BB0_38:
	add.s32 	%r117, %r117, 2;
$L__BB0_39:
	and.b32  	%r94, %r4, 1;
	setp.eq.b32 	%p50, %r94, 1;
	@%p50 bra 	$L__BB0_42;
	add.s32 	%r72, %r117, %r1;
	setp.lt.s32 	%p51, %r72, 0;
	setp.ge.s32 	%p52, %r72, %r75;
	or.pred  	%p53, %p51, %p52;
	@%p53 bra 	$L__BB0_42;
	add.s32 	%r95, %r117, %r2;
	mul.wide.s32 	%rd40, %r95, 4;
	add.s64 	%rd41, %rd2, %rd40;
	ld.global.f32 	%f60, [%rd41];
	mul.wide.u32 	%rd42, %r72, 4;
	add.s64 	%rd43, %rd1, %rd42;
	ld.global.f32 	%f61, [%rd43];
	cvt.rn.f32.s32 	%f62, %r124;
	fma.rn.f32 	%f63, %f60, %f61, %f62;
	cvt.rzi.s32.f32 	%r124, %f63;
$L__BB0_42:
	cvt.rn.f32.s32 	%f64, %r124;
$L__BB0_43:
	setp.lt.s32 	%p54, %r1, 0;
	setp.ge.s32 	%p55, %r1, %r75;
	or.pred  	%p56, %p54, %p55;
	@%p56 bra 	$L__BB0_45;
	cvta.to.global.u64 	%rd44, %rd6;
	mul.wide.u32 	%rd45, %r1, 4;
	add.s64 	%rd46, %rd44, %rd45;
	st.global.f32 	[%rd46], %f64;
$L__BB0_45:
	ret;

}


// ===== COMPILED SASS (sm_100) =====

	.target	sm_100

	.elftype	@"ET_EXEC"


//--------------------- .note.nv.tkinfo           --------------------------
	.section	.note.nv.tkinfo,"",@"SHT_NOTE"
	.sectionflags	@"SHF_NOTE_NV_TKINFO"
	.tkinfo
        /*0018*/ 	.word	0x00000002
        /*0030*/ 	.string	""
        /*0030*/ 	.string	"ptxas"
        /*0030*/ 	.string	"Cuda compilation tools, release 13.0, V13.0.88"
        /*0030*/ 	.string	"Build cuda_13.0.r13.0/compiler.36424714_0"
        /*0030*/ 	.string	"-arch sm_100 -m 64 "



//--------------------- .note.nv.cuinfo           --------------------------
	.section	.note.nv.cuinfo,"",@"SHT_NOTE"
	.sectionflags	@"SHF_NOTE_NV_CUINFO"
        /*0018*/ 	.short	0x0002
        /*001a*/ 	.short	0x0064
        /*001c*/ 	.short	0x0082
	.zero		2


//--------------------- .nv.info                  --------------------------
	.section	.nv.info,"",@"SHT_CUDA_INFO"
	.align	4


	//----- nvinfo : EIATTR_REGCOUNT
	.align		4
        /*0000*/ 	.byte	0x04, 0x2f
        /*0002*/ 	.short	(.L_1 - .L_0)
	.align		4
.L_0:
        /*0004*/ 	.word	index@(_Z13stencilKerneliPfS_iS_)
        /*0008*/ 	.word	0x00000020


	//----- nvinfo : EIATTR_FRAME_SIZE
	.align		4
.L_1:
        /*000c*/ 	.byte	0x04, 0x11
        /*000e*/ 	.short	(.L_3 - .L_2)
	.align		4
.L_2:
        /*0010*/ 	.word	index@(_Z13stencilKerneliPfS_iS_)
        /*0014*/ 	.word	0x00000000


	//----- nvinfo : EIATTR_MIN_STACK_SIZE
	.align		4
.L_3:
        /*0018*/ 	.byte	0x04, 0x12
        /*001a*/ 	.short	(.L_5 - .L_4)
	.align		4
.L_4:
        /*001c*/ 	.word	index@(_Z13stencilKerneliPfS_iS_)
        /*0020*/ 	.word	0x00000000
.L_5:


//--------------------- .nv.compat                --------------------------
	.section	.nv.compat,"",@"SHT_CUDA_COMPAT_INFO"
	.align	4
        /*0000*/ 	.byte	0x02, 0x09, 0x00, 0x00, 0x02, 0x02, 0x01, 0x00, 0x02, 0x05, 0x05, 0x00, 0x03, 0x07, 0x01, 0x01
        /*0010*/ 	.byte	0x02, 0x03, 0x00, 0x00, 0x02, 0x06, 0x01, 0x00, 0x04, 0x0b, 0x08, 0x00, 0x09, 0x00, 0x00, 0x00
        /*0020*/ 	.byte	0x00, 0x00, 0x00, 0x00


//--------------------- .nv.info._Z13stencilKerneliPfS_iS_ --------------------------
	.section	.nv.info._Z13stencilKerneliPfS_iS_,"",@"SHT_CUDA_INFO"
	.sectionflags	@""
	.align	4


	//----- nvinfo : EIATTR_CUDA_API_VERSION
	.align		4
        /*0000*/ 	.byte	0x04, 0x37
        /*0002*/ 	.short	(.L_7 - .L_6)
.L_6:
        /*0004*/ 	.word	0x00000082


	//----- nvinfo : EIATTR_KPARAM_INFO
	.align		4
.L_7:
        /*0008*/ 	.byte	0x04, 0x17
        /*000a*/ 	.short	(.L_9 - .L_8)
.L_8:
        /*000c*/ 	.word	0x00000000
        /*0010*/ 	.short	0x0004
        /*0012*/ 	.short	0x0020
        /*0014*/ 	.byte	0x00, 0xf5, 0x21, 0x00


	//----- nvinfo : EIATTR_KPARAM_INFO
	.align		4
.L_9:
        /*0018*/ 	.byte	0x04, 0x17
        /*001a*/ 	.short	(.L_11 - .L_10)
.L_10:
        /*001c*/ 	.word	0x00000000
        /*0020*/ 	.short	0x0003
        /*0022*/ 	.short	0x0018
        /*0024*/ 	.byte	0x00, 0xf0, 0x11, 0x00


	//----- nvinfo : EIATTR_KPARAM_INFO
	.align		4
.L_11:
        /*0028*/ 	.byte	0x04, 0x17
        /*002a*/ 	.short	(.L_13 - .L_12)
.L_12:
        /*002c*/ 	.word	0x00000000
        /*0030*/ 	.short	0x0002
        /*0032*/ 	.short	0x0010
        /*0034*/ 	.byte	0x00, 0xf5, 0x21, 0x00


	//----- nvinfo : EIATTR_KPARAM_INFO
	.align		4
.L_13:
        /*0038*/ 	.byte	0x04, 0x17
        /*003a*/ 	.short	(.L_15 - .L_14)
.L_14:
        /*003c*/ 	.word	0x00000000
        /*0040*/ 	.short	0x0001
        /*0042*/ 	.short	0x0008
        /*0044*/ 	.byte	0x00, 0xf5, 0x21, 0x00


	//----- nvinfo : EIATTR_KPARAM_INFO
	.align		4
.L_15:
        /*0048*/ 	.byte	0x04, 0x17
        /*004a*/ 	.short	(.L_17 - .L_16)
.L_16:
        /*004c*/ 	.word	0x00000000
        /*0050*/ 	.short	0x0000
        /*0052*/ 	.short	0x0000
        /*0054*/ 	.byte	0x00, 0xf0, 0x11, 0x00


	//----- nvinfo : EIATTR_SPARSE_MMA_MASK
	.align		4
.L_17:
        /*0058*/ 	.byte	0x03, 0x50
        /*005a*/ 	.short	0x0000


	//----- nvinfo : EIATTR_MAXREG_COUNT
	.align		4
        /*005c*/ 	.byte	0x03, 0x1b
        /*005e*/ 	.short	0x00ff


	//----- nvinfo : EIATTR_MERCURY_ISA_VERSION
	.align		4
        /*0060*/ 	.byte	0x03, 0x5f
        /*0062*/ 	.short	0x0101


	//----- nvinfo : EIATTR_VRC_CTA_INIT_COUNT
	.align		4
        /*0064*/ 	.byte	0x02, 0x4a
	.zero		1
	.zero		1


	//----- nvinfo : EIATTR_EXIT_INSTR_OFFSETS
	.align		4
        /*0068*/ 	.byte	0x04, 0x1c
        /*006a*/ 	.short	(.L_19 - .L_18)


	//   ....[0]....
.L_18:
        /*006c*/ 	.word	0x00000da0


	//   ....[1]....
        /*0070*/ 	.word	0x00000de0


	//----- nvinfo : EIATTR_CRS_STACK_SIZE
	.align		4
.L_19:
        /*0074*/ 	.byte	0x04, 0x1e
        /*0076*/ 	.short	(.L_21 - .L_20)
.L_20:
        /*0078*/ 	.word	0x00000000


	//----- nvinfo : EIATTR_CBANK_PARAM_SIZE
	.align		4
.L_21:
        /*007c*/ 	.byte	0x03, 0x19
        /*007e*/ 	.short	0x0028


	//----- nvinfo : EIATTR_PARAM_CBANK
	.align		4
        /*0080*/ 	.byte	0x04, 0x0a
        /*0082*/ 	.short	(.L_23 - .L_22)
	.align		4
.L_22:
        /*0084*/ 	.word	index@(.nv.constant0._Z13stencilKerneliPfS_iS_)
        /*0088*/ 	.short	0x0380
        /*008a*/ 	.short	0x0028


	//----- nvinfo : EIATTR_SW_WAR
	.align		4
.L_23:
        /*008c*/ 	.byte	0x04, 0x36
        /*008e*/ 	.short	(.L_25 - .L_24)
.L_24:
        /*0090*/ 	.word	0x00000008
.L_25:


//--------------------- .nv.callgraph             --------------------------
	.section	.nv.callgraph,"",@"SHT_CUDA_CALLGRAPH"
	.align	4
	.sectionentsize	8
	.align		4
        /*0000*/ 	.word	0x00000000
	.align		4
        /*0004*/ 	.word	0xffffffff
	.align		4
        /*0008*/ 	.word	0x00000000
	.align		4
        /*000c*/ 	.word	0xfffffffe
	.align		4
        /*0010*/ 	.word	0x00000000
	.align		4
        /*0014*/ 	.word	0xfffffffd
	.align		4
        /*0018*/ 	.word	0x00000000
	.align		4
        /*001c*/ 	.word	0xfffffffc


//--------------------- .text._Z13stencilKerneliPfS_iS_ --------------------------
	.section	.text._Z13stencilKerneliPfS_iS_,"ax",@progbits
	.align	128
        .global         _Z13stencilKerneliPfS_iS_
        .type           _Z13stencilKerneliPfS_iS_,@function
        .size           _Z13stencilKerneliPfS_iS_,(.L_x_8 - _Z13stencilKerneliPfS_iS_)
        .other          _Z13stencilKerneliPfS_iS_,@"STO_CUDA_ENTRY STV_DEFAULT"
_Z13stencilKerneliPfS_iS_:
.text._Z13stencilKerneliPfS_iS_:
[----:B------:R-:W-:Y:S08]  /*0000*/  LDC R1, c[0x0][0x37c] ;  /* 0x0000df00ff017b82 */ /* 0x000ff00000000800 */
[----:B------:R-:W0:Y:S01]  /*0010*/  LDC R2, c[0x0][0x398] ;  /* 0x0000e600ff027b82 */ /* 0x000e220000000800 */
[----:B------:R-:W1:Y:S01]  /*0020*/  S2R R0, SR_CTAID.X ;  /* 0x0000000000007919 */ /* 0x000e620000002500 */
[----:B------:R-:W1:Y:S01]  /*0030*/  LDCU UR6, c[0x0][0x360] ;  /* 0x00006c00ff0677ac */ /* 0x000e620008000800 */
[----:B------:R-:W-:Y:S01]  /*0040*/  IMAD.MOV.U32 R5, RZ, RZ, RZ ;  /* 0x000000ffff057224 */ /* 0x000fe200078e00ff */
[----:B------:R-:W1:Y:S01]  /*0050*/  S2R R3, SR_TID.X ;  /* 0x0000000000037919 */ /* 0x000e620000002100 */
[----:B------:R-:W2:Y:S01]  /*0060*/  LDCU.64 UR4, c[0x0][0x358] ;  /* 0x00006b00ff0477ac */ /* 0x000ea20008000a00 */
[----:B0-----:R-:W-:Y:S01]  /*0070*/  ISETP.GE.AND P0, PT, R2, -0x1, PT ;  /* 0xffffffff0200780c */ /* 0x001fe20003f06270 */
[----:B-1----:R-:W-:Y:S01]  /*0080*/  IMAD R0, R0, UR6, R3 ;  /* 0x0000000600007c24 */ /* 0x002fe2000f8e0203 */
[----:B------:R-:W-:-:S11]  /*0090*/  LEA.HI R3, R2, R2, RZ, 0x1 ;  /* 0x0000000202037211 */ /* 0x000fd600078f08ff */
[----:B--2---:R-:W-:Y:S05]  /*00a0*/  @!P0 BRA `(.L_x_0) ;  /* 0x0000000c00308947 */ /* 0x004fea0003800000 */
[----:B------:R-:W-:Y:S01]  /*00b0*/  SHF.R.S32.HI R3, RZ, 0x1, R3 ;  /* 0x00000001ff037819 */ /* 0x000fe20000011403 */
[----:B------:R-:W-:-:S03]  /*00c0*/  IMAD.MOV.U32 R5, RZ, RZ, RZ ;  /* 0x000000ffff057224 */ /* 0x000fc600078e00ff */
[----:B------:R-:W-:Y:S01]  /*00d0*/  IABS R2, R3 ;  /* 0x0000000300027213 */ /* 0x000fe20000000000 */
[----:B------:R-:W-:-:S04]  /*00e0*/  IMAD.MOV R10, RZ, RZ, -R3 ;  /* 0x000000ffff0a7224 */ /* 0x000fc800078e0a03 */
[----:B------:R-:W-:-:S04]  /*00f0*/  IMAD.IADD R2, R3, 0x1, R2 ;  /* 0x0000000103027824 */ /* 0x000fc800078e0202 */
[C---:B------:R-:W-:Y:S01]  /*0100*/  VIADD R4, R2.reuse, 0x1 ;  /* 0x0000000102047836 */ /* 0x040fe20000000000 */
[----:B------:R-:W-:-:S04]  /*0110*/  ISETP.GE.U32.AND P0, PT, R2, 0x7, PT ;  /* 0x000000070200780c */ /* 0x000fc80003f06070 */
[----:B------:R-:W-:-:S09]  /*0120*/  LOP3.LUT R6, R4, 0x7, RZ, 0xc0, !PT ;  /* 0x0000000704067812 */ /* 0x000fd200078ec0ff */
[----:B------:R-:W-:Y:S05]  /*0130*/  @!P0 BRA `(.L_x_1) ;  /* 0x0000000400808947 */ /* 0x000fea0003800000 */
[----:B------:R-:W0:Y:S01]  /*0140*/  LDC.64 R12, c[0x0][0x3a0] ;  /* 0x0000e800ff0c7b82 */ /* 0x000e220000000a00 */
[----:B------:R-:W-:Y:S01]  /*0150*/  LOP3.LUT R8, R4, 0xfffffff8, RZ, 0xc0, !PT ;  /* 0xfffffff804087812 */ /* 0x000fe200078ec0ff */
[----:B------:R-:W-:Y:S01]  /*0160*/  HFMA2 R5, -RZ, RZ, 0, 0 ;  /* 0x00000000ff057431 */ /* 0x000fe200000001ff */
[----:B------:R-:W-:Y:S01]  /*0170*/  IADD3 R10, PT, PT, -R3, 0x3, RZ ;  /* 0x00000003030a7810 */ /* 0x000fe20007ffe1ff */
[----:B------:R-:W-:Y:S01]  /*0180*/  IMAD.IADD R9, R0, 0x1, -R3 ;  /* 0x0000000100097824 */ /* 0x000fe200078e0a03 */
[----:B------:R-:W1:Y:S01]  /*0190*/  LDCU UR6, c[0x0][0x380] ;  /* 0x00007000ff0677ac */ /* 0x000e620008000800 */
[----:B------:R-:W-:Y:S02]  /*01a0*/  IMAD.MOV.U32 R7, RZ, RZ, 0x3 ;  /* 0x00000003ff077424 */ /* 0x000fe400078e00ff */
[----:B------:R-:W-:-:S07]  /*01b0*/  IMAD.MOV R8, RZ, RZ, -R8 ;  /* 0x000000ffff087224 */ /* 0x000fce00078e0a08 */
.L_x_2:
[C---:B-1----:R-:W-:Y:S01]  /*01c0*/  ISETP.GE.AND P4, PT, R9.reuse, UR6, PT ;  /* 0x0000000609007c0c */ /* 0x042fe2000bf86270 */
[----:B------:R-:W-:Y:S02]  /*01d0*/  VIADD R11, R9, 0x1 ;  /* 0x00000001090b7836 */ /* 0x000fe40000000000 */
[----:B------:R-:W-:Y:S01]  /*01e0*/  VIADD R15, R7, 0xfffffffd ;  /* 0xfffffffd070f7836 */ /* 0x000fe20000000000 */
[----:B------:R-:W-:Y:S02]  /*01f0*/  ISETP.LT.OR P4, PT, R9, RZ, P4 ;  /* 0x000000ff0900720c */ /* 0x000fe40002781670 */
[----:B------:R-:W-:Y:S01]  /*0200*/  ISETP.GE.AND P3, PT, R11, UR6, PT ;  /* 0x000000060b007c0c */ /* 0x000fe2000bf66270 */
[----:B0-----:R-:W-:-:S03]  /*0210*/  IMAD.WIDE R14, R15, 0x4, R12 ;  /* 0x000000040f0e7825 */ /* 0x001fc600078e020c */
[----:B------:R-:W-:-:S07]  /*0220*/  ISETP.LT.OR P3, PT, R11, RZ, P3 ;  /* 0x000000ff0b00720c */ /* 0x000fce0001f61670 */
[----:B------:R-:W0:Y:S01]  /*0230*/  @!P4 LDC.64 R26, c[0x0][0x388] ;  /* 0x0000e200ff1acb82 */ /* 0x000e220000000a00 */
[----:B--2---:R-:W-:Y:S01]  /*0240*/  VIADD R21, R9, 0x2 ;  /* 0x0000000209157836 */ /* 0x004fe20000000000 */
[----:B------:R-:W2:Y:S04]  /*0250*/  @!P4 LDG.E R24, desc[UR4][R14.64] ;  /* 0x000000040e18c981 */ /* 0x000ea8000c1e1900 */
[----:B---3--:R-:W3:Y:S02]  /*0260*/  @!P3 LDG.E R17, desc[UR4][R14.64+0x4] ;  /* 0x000004040e11b981 */ /* 0x008ee4000c1e1900 */
[----:B------:R-:W1:Y:S01]  /*0270*/  @!P3 LDC.64 R22, c[0x0][0x388] ;  /* 0x0000e200ff16bb82 */ /* 0x000e620000000a00 */
[----:B------:R-:W-:Y:S01]  /*0280*/  ISETP.GE.AND P0, PT, R21, UR6, PT ;  /* 0x0000000615007c0c */ /* 0x000fe2000bf06270 */
[----:B0-----:R-:W-:-:S05]  /*0290*/  @!P4 IMAD.WIDE.U32 R26, R9, 0x4, R26 ;  /* 0x00000004091ac825 */ /* 0x001fca00078e001a */
[----:B------:R0:W2:Y:S01]  /*02a0*/  @!P4 LDG.E R29, desc[UR4][R26.64] ;  /* 0x000000041a1dc981 */ /* 0x0000a2000c1e1900 */
[----:B------:R-:W-:Y:S01]  /*02b0*/  ISETP.LT.OR P0, PT, R21, RZ, P0 ;  /* 0x000000ff1500720c */ /* 0x000fe20000701670 */
[----:B-1----:R-:W-:-:S05]  /*02c0*/  @!P3 IMAD.WIDE.U32 R22, R11, 0x4, R22 ;  /* 0x000000040b16b825 */ /* 0x002fca00078e0016 */
[----:B------:R-:W3:Y:S07]  /*02d0*/  @!P3 LDG.E R16, desc[UR4][R22.64] ;  /* 0x000000041610b981 */ /* 0x000eee000c1e1900 */
[----:B------:R-:W1:Y:S02]  /*02e0*/  @!P0 LDC.64 R18, c[0x0][0x388] ;  /* 0x0000e200ff128b82 */ /* 0x000e640000000a00 */
[----:B-1----:R-:W-:Y:S02]  /*02f0*/  @!P0 IMAD.WIDE.U32 R20, R21, 0x4, R18 ;  /* 0x0000000415148825 */ /* 0x002fe400078e0012 */
[----:B------:R-:W4:Y:S04]  /*0300*/  @!P0 LDG.E R18, desc[UR4][R14.64+0x8] ;  /* 0x000008040e128981 */ /* 0x000f28000c1e1900 */
[----:B------:R1:W4:Y:S01]  /*0310*/  @!P0 LDG.E R25, desc[UR4][R20.64] ;  /* 0x0000000414198981 */ /* 0x000322000c1e1900 */
[----:B------:R-:W-:-:S04]  /*0320*/  IADD3 R28, PT, PT, R9, 0x3, RZ ;  /* 0x00000003091c7810 */ /* 0x000fc80007ffe0ff */
[----:B------:R-:W-:-:S04]  /*0330*/  ISETP.GE.AND P2, PT, R28, UR6, PT ;  /* 0x000000061c007c0c */ /* 0x000fc8000bf46270 */
[----:B------:R-:W-:Y:S01]  /*0340*/  ISETP.LT.OR P2, PT, R28, RZ, P2 ;  /* 0x000000ff1c00720c */ /* 0x000fe20001741670 */
[----:B------:R-:W-:-:S12]  /*0350*/  VIADD R11, R9, 0x4 ;  /* 0x00000004090b7836 */ /* 0x000fd80000000000 */
[----:B0-----:R-:W0:Y:S01]  /*0360*/  @!P2 LDC.64 R26, c[0x0][0x388] ;  /* 0x0000e200ff1aab82 */ /* 0x001e220000000a00 */
[C---:B------:R-:W-:Y:S01]  /*0370*/  ISETP.GE.AND P1, PT, R11.reuse, UR6, PT ;  /* 0x000000060b007c0c */ /* 0x040fe2000bf26270 */
[----:B------:R-:W5:Y:S03]  /*0380*/  @!P2 LDG.E R23, desc[UR4][R14.64+0xc] ;  /* 0x00000c040e17a981 */ /* 0x000f66000c1e1900 */
[----:B------:R-:W-:Y:S02]  /*0390*/  ISETP.LT.OR P1, PT, R11, RZ, P1 ;  /* 0x000000ff0b00720c */ /* 0x000fe40000f21670 */
[----:B------:R-:W-:Y:S01]  /*03a0*/  @!P4 I2FP.F32.S32 R19, R5 ;  /* 0x000000050013c245 */ /* 0x000fe20000201400 */
[----:B0-----:R-:W-:-:S04]  /*03b0*/  @!P2 IMAD.WIDE.U32 R26, R28, 0x4, R26 ;  /* 0x000000041c1aa825 */ /* 0x001fc800078e001a */
[C---:B-1----:R-:W-:Y:S02]  /*03c0*/  VIADD R21, R9.reuse, 0x6 ;  /* 0x0000000609157836 */ /* 0x042fe40000000000 */
[----:B--2---:R-:W-:Y:S01]  /*03d0*/  @!P4 FFMA R22, R24, R29, R19 ;  /* 0x0000001d1816c223 */ /* 0x004fe20000000013 */
[----:B------:R-:W-:-:S03]  /*03e0*/  VIADD R19, R9, 0x5 ;  /* 0x0000000509137836 */ /* 0x000fc60000000000 */
[----:B------:R-:W0:Y:S01]  /*03f0*/  @!P1 LDC.64 R28, c[0x0][0x388] ;  /* 0x0000e200ff1c9b82 */ /* 0x000e220000000a00 */
[----:B------:R1:W5:Y:S01]  /*0400*/  @!P2 LDG.E R24, desc[UR4][R26.64] ;  /* 0x000000041a18a981 */ /* 0x000362000c1e1900 */
[----:B------:R-:W2:Y:S01]  /*0410*/  @!P4 F2I.TRUNC.NTZ R5, R22 ;  /* 0x000000160005c305 */ /* 0x000ea2000020f100 */
[----:B------:R-:W-:-:S04]  /*0420*/  ISETP.GE.AND P4, PT, R19, UR6, PT ;  /* 0x0000000613007c0c */ /* 0x000fc8000bf86270 */
[----:B------:R-:W-:Y:S02]  /*0430*/  ISETP.LT.OR P4, PT, R19, RZ, P4 ;  /* 0x000000ff1300720c */ /* 0x000fe40002781670 */
[----:B--2---:R-:W-:-:S05]  /*0440*/  @!P3 I2FP.F32.S32 R20, R5 ;  /* 0x000000050014b245 */ /* 0x004fca0000201400 */
[----:B---3--:R-:W-:-:S06]  /*0450*/  @!P3 FFMA R20, R17, R16, R20 ;  /* 0x000000101114b223 */ /* 0x008fcc0000000014 */
[----:B------:R-:W2:Y:S01]  /*0460*/  @!P4 LDC.64 R16, c[0x0][0x388] ;  /* 0x0000e200ff10cb82 */ /* 0x000ea20000000a00 */
[----:B0-----:R-:W-:Y:S01]  /*0470*/  @!P1 IMAD.WIDE.U32 R28, R11, 0x4, R28 ;  /* 0x000000040b1c9825 */ /* 0x001fe200078e001c */
[----:B------:R-:W1:Y:S01]  /*0480*/  @!P3 F2I.TRUNC.NTZ R5, R20 ;  /* 0x000000140005b305 */ /* 0x000e62000020f100 */
[----:B------:R-:W3:Y:S01]  /*0490*/  @!P1 LDG.E R11, desc[UR4][R14.64+0x10] ;  /* 0x000010040e0b9981 */ /* 0x000ee2000c1e1900 */
[----:B------:R-:W-:-:S03]  /*04a0*/  ISETP.GE.AND P3, PT, R21, UR6, PT ;  /* 0x0000000615007c0c */ /* 0x000fc6000bf66270 */
[----:B------:R-:W3:Y:S01]  /*04b0*/  @!P1 LDG.E R22, desc[UR4][R28.64] ;  /* 0x000000041c169981 */ /* 0x000ee2000c1e1900 */
[----:B------:R-:W-:Y:S02]  /*04c0*/  ISETP.LT.OR P3, PT, R21, RZ, P3 ;  /* 0x000000ff1500720c */ /* 0x000fe40001f61670 */
[----:B-1----:R-:W-:Y:S01]  /*04d0*/  @!P0 I2FP.F32.S32 R27, R5 ;  /* 0x00000005001b8245 */ /* 0x002fe20000201400 */
[----:B------:R-:W-:-:S10]  /*04e0*/  VIADD R26, R9, 0x7 ;  /* 0x00000007091a7836 */ /* 0x000fd40000000000 */
[----:B------:R-:W3:Y:S01]  /*04f0*/  @!P3 LDG.E R28, desc[UR4][R14.64+0x18] ;  /* 0x000018040e1cb981 */ /* 0x000ee2000c1e1900 */
[----:B----4-:R-:W-:Y:S01]  /*0500*/  @!P0 FFMA R25, R18, R25, R27 ;  /* 0x0000001912198223 */ /* 0x010fe2000000001b */
[----:B--2---:R-:W-:Y:S02]  /*0510*/  @!P4 IMAD.WIDE.U32 R16, R19, 0x4, R16 ;  /* 0x000000041310c825 */ /* 0x004fe400078e0010 */
[----:B------:R-:W2:Y:S01]  /*0520*/  @!P4 LDG.E R27, desc[UR4][R14.64+0x14] ;  /* 0x000014040e1bc981 */ /* 0x000ea2000c1e1900 */
[----:B------:R-:W0:Y:S01]  /*0530*/  @!P3 LDC.64 R18, c[0x0][0x388] ;  /* 0x0000e200ff12bb82 */ /* 0x000e220000000a00 */
[C---:B------:R-:W-:Y:S02]  /*0540*/  ISETP.GE.AND P5, PT, R26.reuse, UR6, PT ;  /* 0x000000061a007c0c */ /* 0x040fe4000bfa6270 */
[----:B------:R1:W2:Y:S02]  /*0550*/  @!P4 LDG.E R16, desc[UR4][R16.64] ;  /* 0x000000041010c981 */ /* 0x0002a4000c1e1900 */
[----:B------:R-:W-:Y:S01]  /*0560*/  ISETP.LT.OR P5, PT, R26, RZ, P5 ;  /* 0x000000ff1a00720c */ /* 0x000fe20002fa1670 */
[----:B0-----:R-:W-:-:S12]  /*0570*/  @!P3 IMAD.WIDE.U32 R18, R21, 0x4, R18 ;  /* 0x000000041512b825 */ /* 0x001fd800078e0012 */
[----:B------:R-:W0:Y:S01]  /*0580*/  @!P5 LDC.64 R20, c[0x0][0x388] ;  /* 0x0000e200ff14db82 */ /* 0x000e220000000a00 */
[----:B------:R4:W2:Y:S01]  /*0590*/  @!P3 LDG.E R19, desc[UR4][R18.64] ;  /* 0x000000041213b981 */ /* 0x0008a2000c1e1900 */
[----:B0-----:R-:W-:-:S03]  /*05a0*/  @!P5 IMAD.WIDE.U32 R20, R26, 0x4, R20 ;  /* 0x000000041a14d825 */ /* 0x001fc600078e0014 */
[----:B------:R0:W2:Y:S04]  /*05b0*/  @!P5 LDG.E R26, desc[UR4][R14.64+0x1c] ;  /* 0x00001c040e1ad981 */ /* 0x0000a8000c1e1900 */
[----:B------:R-:W2:Y:S01]  /*05c0*/  @!P5 LDG.E R21, desc[UR4][R20.64] ;  /* 0x000000041415d981 */ /* 0x000ea2000c1e1900 */
[----:B------:R-:W1:Y:S02]  /*05d0*/  @!P0 F2I.TRUNC.NTZ R5, R25 ;  /* 0x0000001900058305 */ /* 0x000e64000020f100 */
[----:B-1----:R-:W-:Y:S01]  /*05e0*/  @!P2 I2FP.F32.S32 R17, R5 ;  /* 0x000000050011a245 */ /* 0x002fe20000201400 */
[----:B------:R-:W-:-:S05]  /*05f0*/  VIADD R8, R8, 0x8 ;  /* 0x0000000808087836 */ /* 0x000fca0000000000 */
[----:B------:R-:W-:Y:S01]  /*0600*/  ISETP.NE.AND P0, PT, R8, RZ, PT ;  /* 0x000000ff0800720c */ /* 0x000fe20003f05270 */
[----:B------:R-:W-:Y:S01]  /*0610*/  VIADD R7, R7, 0x8 ;  /* 0x0000000807077836 */ /* 0x000fe20000000000 */
[----:B------:R-:W-:Y:S01]  /*0620*/  IADD3 R10, PT, PT, R10, 0x8, RZ ;  /* 0x000000080a0a7810 */ /* 0x000fe20007ffe0ff */
[----:B------:R-:W-:Y:S02]  /*0630*/  VIADD R9, R9, 0x8 ;  /* 0x0000000809097836 */ /* 0x000fe40000000000 */
[----:B-----5:R-:W-:-:S04]  /*0640*/  @!P2 FFMA R23, R23, R24, R17 ;  /* 0x000000181717a223 */ /* 0x020fc80000000011 */
[----:B------:R-:W1:Y:S02]  /*0650*/  @!P2 F2I.TRUNC.NTZ R5, R23 ;  /* 0x000000170005a305 */ /* 0x000e64000020f100 */
[----:B-1----:R-:W-:-:S05]  /*0660*/  @!P1 I2FP.F32.S32 R24, R5 ;  /* 0x0000000500189245 */ /* 0x002fca0000201400 */
[----:B---3--:R-:W-:-:S04]  /*0670*/  @!P1 FFMA R11, R11, R22, R24 ;  /* 0x000000160b0b9223 */ /* 0x008fc80000000018 */
[----:B------:R-:W4:Y:S02]  /*0680*/  @!P1 F2I.TRUNC.NTZ R5, R11 ;  /* 0x0000000b00059305 */ /* 0x000f24000020f100 */
[----:B----4-:R-:W-:-:S05]  /*0690*/  @!P4 I2FP.F32.S32 R18, R5 ;  /* 0x000000050012c245 */ /* 0x010fca0000201400 */
[----:B--2---:R-:W-:-:S04]  /*06a0*/  @!P4 FFMA R16, R27, R16, R18 ;  /* 0x000000101b10c223 */ /* 0x004fc80000000012 */
[----:B------:R-:W0:Y:S02]  /*06b0*/  @!P4 F2I.TRUNC.NTZ R5, R16 ;  /* 0x000000100005c305 */ /* 0x000e24000020f100 */
[----:B0-----:R-:W-:-:S05]  /*06c0*/  @!P3 I2FP.F32.S32 R15, R5 ;  /* 0x00000005000fb245 */ /* 0x001fca0000201400 */
[----:B------:R-:W-:-:S04]  /*06d0*/  @!P3 FFMA R19, R28, R19, R15 ;  /* 0x000000131c13b223 */ /* 0x000fc8000000000f */
[----:B------:R-:W0:Y:S02]  /*06e0*/  @!P3 F2I.TRUNC.NTZ R5, R19 ;  /* 0x000000130005b305 */ /* 0x000e24000020f100 */
[----:B0-----:R-:W-:-:S05]  /*06f0*/  @!P5 I2FP.F32.S32 R15, R5 ;  /* 0x00000005000fd245 */ /* 0x001fca0000201400 */
[----:B------:R-:W-:-:S04]  /*0700*/  @!P5 FFMA R21, R26, R21, R15 ;  /* 0x000000151a15d223 */ /* 0x000fc8000000000f */
[----:B------:R2:W3:Y:S01]  /*0710*/  @!P5 F2I.TRUNC.NTZ R5, R21 ;  /* 0x000000150005d305 */ /* 0x0004e2000020f100 */
[----:B------:R-:W-:Y:S05]  /*0720*/  @P0 BRA `(.L_x_2) ;  /* 0xfffffff800a40947 */ /* 0x000fea000383ffff */
[----:B------:R-:W-:-:S07]  /*0730*/  VIADD R10, R10, 0xfffffffd ;  /* 0xfffffffd0a0a7836 */ /* 0x000fce0000000000 */
.L_x_1:
[----:B------:R-:W-:-:S13]  /*0740*/  ISETP.NE.AND P0, PT, R6, RZ, PT ;  /* 0x000000ff0600720c */ /* 0x000fda0003f05270 */
[----:B------:R-:W-:Y:S05]  /*0750*/  @!P0 BRA `(.L_x_3) ;  /* 0x0000000400808947 */ /* 0x000fea0003800000 */
[----:B------:R-:W-:Y:S02]  /*0760*/  ISETP.GE.U32.AND P0, PT, R6, 0x4, PT ;  /* 0x000000040600780c */ /* 0x000fe40003f06070 */
[----:B------:R-:W-:-:S11]  /*0770*/  LOP3.LUT P3, R4, R4, 0x3, RZ, 0xc0, !PT ;  /* 0x0000000304047812 */ /* 0x000fd6000786c0ff */
[----:B------:R-:W-:Y:S05]  /*0780*/  @!P0 BRA `(.L_x_4) ;  /* 0x0000000000b48947 */ /* 0x000fea0003800000 */
[----:B------:R-:W0:Y:S01]  /*0790*/  LDCU UR6, c[0x0][0x380] ;  /* 0x00007000ff0677ac */ /* 0x000e220008000800 */
[----:B------:R-:W-:Y:S01]  /*07a0*/  IMAD.IADD R13, R0, 0x1, R10 ;  /* 0x00000001000d7824 */ /* 0x000fe200078e020a */
[----:B------:R-:W1:Y:S01]  /*07b0*/  LDC.64 R6, c[0x0][0x3a0] ;  /* 0x0000e800ff067b82 */ /* 0x000e620000000a00 */
[----:B------:R-:W-:Y:S02]  /*07c0*/  IADD3 R11, PT, PT, R3, R10, RZ ;  /* 0x0000000a030b7210 */ /* 0x000fe40007ffe0ff */
[C---:B------:R-:W-:Y:S02]  /*07d0*/  VIADD R17, R13.reuse, 0x1 ;  /* 0x000000010d117836 */ /* 0x040fe40000000000 */
[C---:B------:R-:W-:Y:S01]  /*07e0*/  VIADD R19, R13.reuse, 0x2 ;  /* 0x000000020d137836 */ /* 0x040fe20000000000 */
[----:B0-----:R-:W-:Y:S02]  /*07f0*/  ISETP.GE.AND P0, PT, R13, UR6, PT ;  /* 0x000000060d007c0c */ /* 0x001fe4000bf06270 */
[----:B------:R-:W-:-:S02]  /*0800*/  ISETP.GE.AND P1, PT, R17, UR6, PT ;  /* 0x0000000611007c0c */ /* 0x000fc4000bf26270 */
[----:B------:R-:W-:Y:S02]  /*0810*/  ISETP.LT.OR P0, PT, R13, RZ, P0 ;  /* 0x000000ff0d00720c */ /* 0x000fe40000701670 */
[----:B------:R-:W-:Y:S01]  /*0820*/  ISETP.LT.OR P1, PT, R17, RZ, P1 ;  /* 0x000000ff1100720c */ /* 0x000fe20000f21670 */
[----:B-1----:R-:W-:-:S10]  /*0830*/  IMAD.WIDE R6, R11, 0x4, R6 ;  /* 0x000000040b067825 */ /* 0x002fd400078e0206 */
[----:B------:R-:W0:Y:S01]  /*0840*/  @!P0 LDC.64 R14, c[0x0][0x388] ;  /* 0x0000e200ff0e8b82 */ /* 0x000e220000000a00 */
[----:B------:R-:W4:Y:S07]  /*0850*/  @!P0 LDG.E R12, desc[UR4][R6.64] ;  /* 0x00000004060c8981 */ /* 0x000f2e000c1e1900 */
[----:B------:R-:W1:Y:S01]  /*0860*/  @!P1 LDC.64 R8, c[0x0][0x388] ;  /* 0x0000e200ff089b82 */ /* 0x000e620000000a00 */
[----:B------:R-:W-:-:S04]  /*0870*/  ISETP.GE.AND P2, PT, R19, UR6, PT ;  /* 0x0000000613007c0c */ /* 0x000fc8000bf46270 */
[----:B------:R-:W-:Y:S01]  /*0880*/  ISETP.LT.OR P2, PT, R19, RZ, P2 ;  /* 0x000000ff1300720c */ /* 0x000fe20001741670 */
[----:B0-----:R-:W-:-:S12]  /*0890*/  @!P0 IMAD.WIDE.U32 R14, R13, 0x4, R14 ;  /* 0x000000040d0e8825 */ /* 0x001fd800078e000e */
[----:B------:R-:W5:Y:S04]  /*08a0*/  @!P2 LDG.E R18, desc[UR4][R6.64+0x8] ;  /* 0x000008040612a981 */ /* 0x000f68000c1e1900 */
[----:B------:R0:W4:Y:S01]  /*08b0*/  @!P0 LDG.E R11, desc[UR4][R14.64] ;  /* 0x000000040e0b8981 */ /* 0x000122000c1e1900 */
[----:B-1----:R-:W-:Y:S02]  /*08c0*/  @!P1 IMAD.WIDE.U32 R16, R17, 0x4, R8 ;  /* 0x0000000411109825 */ /* 0x002fe400078e0008 */
[----:B------:R-:W0:Y:S02]  /*08d0*/  @!P2 LDC.64 R8, c[0x0][0x388] ;  /* 0x0000e200ff08ab82 */ /* 0x000e240000000a00 */
[----:B--2---:R-:W-:Y:S02]  /*08e0*/  VIADD R21, R13, 0x3 ;  /* 0x000000030d157836 */ /* 0x004fe40000000000 */
[----:B------:R3:W2:Y:S03]  /*08f0*/  @!P1 LDG.E R16, desc[UR4][R16.64] ;  /* 0x0000000410109981 */ /* 0x0006a6000c1e1900 */
[C---:B------:R-:W-:Y:S01]  /*0900*/  ISETP.GE.AND P4, PT, R21.reuse, UR6, PT ;  /* 0x0000000615007c0c */ /* 0x040fe2000bf86270 */
[----:B------:R-:W2:Y:S03]  /*0910*/  @!P1 LDG.E R13, desc[UR4][R6.64+0x4] ;  /* 0x00000404060d9981 */ /* 0x000ea6000c1e1900 */
[----:B------:R-:W-:Y:S01]  /*0920*/  ISETP.LT.OR P4, PT, R21, RZ, P4 ;  /* 0x000000ff1500720c */ /* 0x000fe20002781670 */
[----:B0-----:R-:W-:-:S12]  /*0930*/  @!P2 IMAD.WIDE.U32 R14, R19, 0x4, R8 ;  /* 0x00000004130ea825 */ /* 0x001fd800078e0008 */
[----:B------:R-:W0:Y:S01]  /*0940*/  @!P4 LDC.64 R8, c[0x0][0x388] ;  /* 0x0000e200ff08cb82 */ /* 0x000e220000000a00 */
[----:B------:R1:W5:Y:S04]  /*0950*/  @!P4 LDG.E R19, desc[UR4][R6.64+0xc] ;  /* 0x00000c040613c981 */ /* 0x000368000c1e1900 */
[----:B------:R-:W5:Y:S01]  /*0960*/  @!P2 LDG.E R15, desc[UR4][R14.64] ;  /* 0x000000040e0fa981 */ /* 0x000f62000c1e1900 */
[----:B0-----:R-:W-:-:S06]  /*0970*/  @!P4 IMAD.WIDE.U32 R8, R21, 0x4, R8 ;  /* 0x000000041508c825 */ /* 0x001fcc00078e0008 */
[----:B------:R-:W5:Y:S01]  /*0980*/  @!P4 LDG.E R8, desc[UR4][R8.64] ;  /* 0x000000040808c981 */ /* 0x000f62000c1e1900 */
[----:B---3--:R-:W-:Y:S01]  /*0990*/  @!P0 I2FP.F32.S32 R17, R5 ;  /* 0x0000000500118245 */ /* 0x008fe20000201400 */
[----:B------:R-:W-:-:S04]  /*09a0*/  VIADD R10, R10, 0x4 ;  /* 0x000000040a0a7836 */ /* 0x000fc80000000000 */
[----:B----4-:R-:W-:-:S04]  /*09b0*/  @!P0 FFMA R11, R12, R11, R17 ;  /* 0x0000000b0c0b8223 */ /* 0x010fc80000000011 */
[----:B------:R-:W0:Y:S02]  /*09c0*/  @!P0 F2I.TRUNC.NTZ R5, R11 ;  /* 0x0000000b00058305 */ /* 0x000e24000020f100 */
[----:B0-----:R-:W-:-:S05]  /*09d0*/  @!P1 I2FP.F32.S32 R12, R5 ;  /* 0x00000005000c9245 */ /* 0x001fca0000201400 */
[----:B--2---:R-:W-:-:S04]  /*09e0*/  @!P1 FFMA R13, R13, R16, R12 ;  /* 0x000000100d0d9223 */ /* 0x004fc8000000000c */
[----:B------:R-:W0:Y:S02]  /*09f0*/  @!P1 F2I.TRUNC.NTZ R5, R13 ;  /* 0x0000000d00059305 */ /* 0x000e24000020f100 */
[----:B0-----:R-:W-:-:S05]  /*0a00*/  @!P2 I2FP.F32.S32 R17, R5 ;  /* 0x000000050011a245 */ /* 0x001fca0000201400 */
[----:B-----5:R-:W-:-:S04]  /*0a10*/  @!P2 FFMA R15, R18, R15, R17 ;  /* 0x0000000f120fa223 */ /* 0x020fc80000000011 */
[----:B------:R-:W1:Y:S02]  /*0a20*/  @!P2 F2I.TRUNC.NTZ R5, R15 ;  /* 0x0000000f0005a305 */ /* 0x000e64000020f100 */
[----:B-1----:R-:W-:-:S05]  /*0a30*/  @!P4 I2FP.F32.S32 R6, R5 ;  /* 0x000000050006c245 */ /* 0x002fca0000201400 */
[----:B------:R-:W-:-:S04]  /*0a40*/  @!P4 FFMA R8, R19, R8, R6 ;  /* 0x000000081308c223 */ /* 0x000fc80000000006 */
[----:B------:R0:W1:Y:S03]  /*0a50*/  @!P4 F2I.TRUNC.NTZ R5, R8 ;  /* 0x000000080005c305 */ /* 0x000066000020f100 */
.L_x_4:
[----:B------:R-:W-:Y:S05]  /*0a60*/  @!P3 BRA `(.L_x_3) ;  /* 0x0000000000bcb947 */ /* 0x000fea0003800000 */
[----:B------:R-:W-:Y:S02]  /*0a70*/  ISETP.NE.AND P0, PT, R4, 0x1, PT ;  /* 0x000000010400780c */ /* 0x000fe40003f05270 */
[----:B------:R-:W-:-:S04]  /*0a80*/  LOP3.LUT R2, R2, 0x1, RZ, 0xc0, !PT ;  /* 0x0000000102027812 */ /* 0x000fc800078ec0ff */
[----:B------:R-:W-:-:S07]  /*0a90*/  ISETP.NE.U32.AND P2, PT, R2, 0x1, PT ;  /* 0x000000010200780c */ /* 0x000fce0003f45070 */
[----:B------:R-:W-:Y:S06]  /*0aa0*/  @!P0 BRA `(.L_x_5) ;  /* 0x0000000000648947 */ /* 0x000fec0003800000 */
[----:B------:R-:W4:Y:S01]  /*0ab0*/  LDCU UR6, c[0x0][0x380] ;  /* 0x00007000ff0677ac */ /* 0x000f220008000800 */
[----:B------:R-:W-:Y:S01]  /*0ac0*/  IMAD.IADD R15, R0, 0x1, R10 ;  /* 0x00000001000f7824 */ /* 0x000fe200078e020a */
[----:B------:R-:W5:Y:S01]  /*0ad0*/  LDC.64 R6, c[0x0][0x3a0] ;  /* 0x0000e800ff067b82 */ /* 0x000f620000000a00 */
[----:B------:R-:W-:Y:S02]  /*0ae0*/  IADD3 R13, PT, PT, R3, R10, RZ ;  /* 0x0000000a030d7210 */ /* 0x000fe40007ffe0ff */
[C---:B------:R-:W-:Y:S01]  /*0af0*/  VIADD R11, R15.reuse, 0x1 ;  /* 0x000000010f0b7836 */ /* 0x040fe20000000000 */
[----:B----4-:R-:W-:-:S04]  /*0b00*/  ISETP.GE.AND P0, PT, R15, UR6, PT ;  /* 0x000000060f007c0c */ /* 0x010fc8000bf06270 */
[----:B------:R-:W-:Y:S02]  /*0b10*/  ISETP.GE.AND P1, PT, R11, UR6, PT ;  /* 0x000000060b007c0c */ /* 0x000fe4000bf26270 */
[----:B------:R-:W-:Y:S02]  /*0b20*/  ISETP.LT.OR P0, PT, R15, RZ, P0 ;  /* 0x000000ff0f00720c */ /* 0x000fe40000701670 */
[----:B------:R-:W-:Y:S01]  /*0b30*/  ISETP.LT.OR P1, PT, R11, RZ, P1 ;  /* 0x000000ff0b00720c */ /* 0x000fe20000f21670 */
[----:B-----5:R-:W-:-:S10]  /*0b40*/  IMAD.WIDE R12, R13, 0x4, R6 ;  /* 0x000000040d0c7825 */ /* 0x020fd400078e0206 */
[----:B0-----:R-:W0:Y:S01]  /*0b50*/  @!P0 LDC.64 R8, c[0x0][0x388] ;  /* 0x0000e200ff088b82 */ /* 0x001e220000000a00 */
[----:B------:R-:W4:Y:S04]  /*0b60*/  @!P0 LDG.E R2, desc[UR4][R12.64] ;  /* 0x000000040c028981 */ /* 0x000f28000c1e1900 */
[----:B------:R-:W5:Y:S01]  /*0b70*/  @!P1 LDG.E R4, desc[UR4][R12.64+0x4] ;  /* 0x000004040c049981 */ /* 0x000f62000c1e1900 */
[----:B0-----:R-:W-:Y:S02]  /*0b80*/  @!P0 IMAD.WIDE.U32 R6, R15, 0x4, R8 ;  /* 0x000000040f068825 */ /* 0x001fe400078e0008 */
[----:B------:R-:W0:Y:S04]  /*0b90*/  @!P1 LDC.64 R8, c[0x0][0x388] ;  /* 0x0000e200ff089b82 */ /* 0x000e280000000a00 */
[----:B------:R-:W4:Y:S01]  /*0ba0*/  @!P0 LDG.E R7, desc[UR4][R6.64] ;  /* 0x0000000406078981 */ /* 0x000f22000c1e1900 */
[----:B0-----:R-:W-:-:S06]  /*0bb0*/  @!P1 IMAD.WIDE.U32 R8, R11, 0x4, R8 ;  /* 0x000000040b089825 */ /* 0x001fcc00078e0008 */
[----:B------:R-:W5:Y:S01]  /*0bc0*/  @!P1 LDG.E R9, desc[UR4][R8.64] ;  /* 0x0000000408099981 */ /* 0x000f62000c1e1900 */
[----:B-1-3--:R-:W-:Y:S01]  /*0bd0*/  @!P0 I2FP.F32.S32 R11, R5 ;  /* 0x00000005000b8245 */ /* 0x00afe20000201400 */
[----:B------:R-:W-:-:S04]  /*0be0*/  VIADD R10, R10, 0x2 ;  /* 0x000000020a0a7836 */ /* 0x000fc80000000000 */
[----:B----4-:R-:W-:-:S04]  /*0bf0*/  @!P0 FFMA R2, R2, R7, R11 ;  /* 0x0000000702028223 */ /* 0x010fc8000000000b */
[----:B------:R-:W0:Y:S02]  /*0c00*/  @!P0 F2I.TRUNC.NTZ R5, R2 ;  /* 0x0000000200058305 */ /* 0x000e24000020f100 */
[----:B0-----:R-:W-:-:S05]  /*0c10*/  @!P1 I2FP.F32.S32 R11, R5 ;  /* 0x00000005000b9245 */ /* 0x001fca0000201400 */
[----:B-----5:R-:W-:-:S04]  /*0c20*/  @!P1 FFMA R4, R4, R9, R11 ;  /* 0x0000000904049223 */ /* 0x020fc8000000000b */
[----:B------:R4:W0:Y:S03]  /*0c30*/  @!P1 F2I.TRUNC.NTZ R5, R4 ;  /* 0x0000000400059305 */ /* 0x000826000020f100 */
.L_x_5:
[----:B------:R-:W-:Y:S05]  /*0c40*/  @!P2 BRA `(.L_x_3) ;  /* 0x000000000044a947 */ /* 0x000fea0003800000 */
[----:B------:R-:W5:Y:S01]  /*0c50*/  LDCU UR6, c[0x0][0x380] ;  /* 0x00007000ff0677ac */ /* 0x000f620008000800 */
[----:B------:R-:W-:Y:S01]  /*0c60*/  IMAD.IADD R11, R0, 0x1, R10 ;  /* 0x00000001000b7824 */ /* 0x000fe200078e020a */
[----:B------:R-:W-:Y:S04]  /*0c70*/  BSSY.RECONVERGENT B0, `(.L_x_3) ;  /* 0x000000e000007945 */ /* 0x000fe80003800200 */
[----:B-----5:R-:W-:-:S04]  /*0c80*/  ISETP.GE.AND P0, PT, R11, UR6, PT ;  /* 0x000000060b007c0c */ /* 0x020fc8000bf06270 */
[----:B------:R-:W-:-:S13]  /*0c90*/  ISETP.LT.OR P0, PT, R11, RZ, P0 ;  /* 0x000000ff0b00720c */ /* 0x000fda0000701670 */
[----:B------:R-:W-:Y:S05]  /*0ca0*/  @P0 BRA `(.L_x_6) ;  /* 0x0000000000280947 */ /* 0x000fea0003800000 */
[----:B------:R-:W5:Y:S01]  /*0cb0*/  LDC.64 R6, c[0x0][0x3a0] ;  /* 0x0000e800ff067b82 */ /* 0x000f620000000a00 */
[----:B------:R-:W-:-:S07]  /*0cc0*/  IMAD.IADD R3, R3, 0x1, R10 ;  /* 0x0000000103037824 */ /* 0x000fce00078e020a */
[----:B0-----:R-:W0:Y:S01]  /*0cd0*/  LDC.64 R8, c[0x0][0x388] ;  /* 0x0000e200ff087b82 */ /* 0x001e220000000a00 */
[----:B-----5:R-:W-:-:S06]  /*0ce0*/  IMAD.WIDE R2, R3, 0x4, R6 ;  /* 0x0000000403027825 */ /* 0x020fcc00078e0206 */
[----:B------:R-:W5:Y:S01]  /*0cf0*/  LDG.E R2, desc[UR4][R2.64] ;  /* 0x0000000402027981 */ /* 0x000f62000c1e1900 */
[----:B0-----:R-:W-:-:S06]  /*0d00*/  IMAD.WIDE.U32 R6, R11, 0x4, R8 ;  /* 0x000000040b067825 */ /* 0x001fcc00078e0008 */
[----:B------:R-:W5:Y:S01]  /*0d10*/  LDG.E R7, desc[UR4][R6.64] ;  /* 0x0000000406077981 */ /* 0x000f62000c1e1900 */
[----:B-1-3--:R-:W-:-:S05]  /*0d20*/  I2FP.F32.S32 R5, R5 ;  /* 0x0000000500057245 */ /* 0x00afca0000201400 */
[----:B-----5:R-:W-:-:S06]  /*0d30*/  FFMA R5, R2, R7, R5 ;  /* 0x0000000702057223 */ /* 0x020fcc0000000005 */
[----:B------:R-:W0:Y:S02]  /*0d40*/  F2I.TRUNC.NTZ R5, R5 ;  /* 0x0000000500057305 */ /* 0x000e24000020f100 */
.L_x_6:
[----:B------:R-:W-:Y:S05]  /*0d50*/  BSYNC.RECONVERGENT B0 ;  /* 0x0000000000007941 */ /* 0x000fea0003800200 */
.L_x_3:
[----:B01-3--:R-:W-:-:S07]  /*0d60*/  I2FP.F32.S32 R5, R5 ;  /* 0x0000000500057245 */ /* 0x00bfce0000201400 */
.L_x_0:
[----:B------:R-:W0:Y:S02]  /*0d70*/  LDCU UR6, c[0x0][0x380] ;  /* 0x00007000ff0677ac */ /* 0x000e240008000800 */
[----:B0-----:R-:W-:-:S04]  /*0d80*/  ISETP.GE.AND P0, PT, R0, UR6, PT ;  /* 0x0000000600007c0c */ /* 0x001fc8000bf06270 */
[----:B------:R-:W-:-:S13]  /*0d90*/  ISETP.LT.OR P0, PT, R0, RZ, P0 ;  /* 0x000000ff0000720c */ /* 0x000fda0000701670 */
[----:B------:R-:W-:Y:S05]  /*0da0*/  @P0 EXIT ;  /* 0x000000000000094d */ /* 0x000fea0003800000 */
[----:B------:R-:W0:Y:S02]  /*0db0*/  LDC.64 R2, c[0x0][0x390] ;  /* 0x0000e400ff027b82 */ /* 0x000e240000000a00 */
[----:B0-----:R-:W-:-:S05]  /*0dc0*/  IMAD.WIDE.U32 R2, R0, 0x4, R2 ;  /* 0x0000000400027825 */ /* 0x001fca00078e0002 */
[----:B------:R-:W-:Y:S01]  /*0dd0*/  STG.E desc[UR4][R2.64], R5 ;  /* 0x0000000502007986 */ /* 0x000fe2000c101904 */
[----:B------:R-:W-:Y:S05]  /*0de0*/  EXIT ;  /* 0x000000000000794d */ /* 0x000fea0003800000 */
.L_x_7:
[----:B------:R-:W-:-:S00]  /*0df0*/  BRA `(.L_x_7) ;  /* 0xfffffffc00fc7947 */ /* 0x000fc0000383ffff */
[----:B------:R-:W-:-:S00]  /*0e00*/  NOP ;  /* 0x0000000000007918 */ /* 0x000fc00000000000 */
[----:B------:R-:W-:-:S00]  /*0e10*/  NOP ;  /* 0x0000000000007918 */ /* 0x000fc00000000000 */
[----:B------:R-:W-:-:S00]  /*0e20*/  NOP ;  /* 0x0000000000007918 */ /* 0x000fc00000000000 */
[----:B------:R-:W-:-:S00]  /*0e30*/  NOP ;  /* 0x0000000000007918 */ /* 0x000fc00000000000 */
[----:B------:R-:W-:-:S00]  /*0e40*/  NOP ;  /* 0x0000000000007918 */ /* 0x000fc00000000000 */
[----:B------:R-:W-:-:S00]  /*0e50*/  NOP ;  /* 0x0000000000007918 */ /* 0x000fc00000000000 */
[----:B------:R-:W-:-:S00]  /*0e60*/  NOP ;  /* 0x0000000000007918 */ /* 0x000fc00000000000 */
[----:B------:R-:W-:-:S00]  /*0e70*/  NOP ;  /* 0x0000000000007918 */ /* 0x000fc00000000000 */
.L_x_8:


//--------------------- .nv.shared.reserved.0     --------------------------
	.section	.nv.shared.reserved.0,"aw",@nobits
	.weak		__nv_reservedSMEM_offset_0_alias
	.size		__nv_reservedSMEM_offset_0_alias, 0, 64
	.other		__nv_reservedSMEM_offset_0_alias,@"STO_CUDA_RESERVED_SHARED STV_DEFAULT"
__nv_reservedSMEM_offset_0_alias:
	.zero		0
	.zero		64


//--------------------- .nv.constant0._Z13stencilKerneliPfS_iS_ --------------------------
	.section	.nv.constant0._Z13stencilKerneliPfS_iS_,"a",@progbits
	.sectionflags	@""
	.align	4
.nv.constant0._Z13stencilKerneliPfS_iS_:
	.zero		936


//--------------------- SYMBOLS --------------------------

	.type		.nv.reservedSmem.offset0,@object
	.size		.nv.reservedSmem.offset0,0x4
